	.headerflags	@"EF_CUDA_TEXMODE_UNIFIED EF_CUDA_64BIT_ADDRESS EF_CUDA_ACCELERATORS EF_CUDA_SM90 EF_CUDA_VIRTUAL_SM(EF_CUDA_SM90)"
	.elftype	@"ET_EXEC"


//--------------------- .nv.info                  --------------------------
	.section	.nv.info,"",@"SHT_CUDA_INFO"
	.align	4


	//----- nvinfo : EIATTR_REGCOUNT
	.align		4
        /*0000*/ 	.byte	0x04, 0x2f
        /*0002*/ 	.short	(.L_1 - .L_0)
	.align		4
.L_0:
        /*0004*/ 	.word	index@(triton_poi_fused_11)
        /*0008*/ 	.word	0x0000001e


	//----- nvinfo : EIATTR_MIN_STACK_SIZE
	.align		4
.L_1:
        /*000c*/ 	.byte	0x04, 0x12
        /*000e*/ 	.short	(.L_3 - .L_2)
	.align		4
.L_2:
        /*0010*/ 	.word	index@(triton_poi_fused_11)
        /*0014*/ 	.word	0x00000000


	//----- nvinfo : EIATTR_FRAME_SIZE
	.align		4
.L_3:
        /*0018*/ 	.byte	0x04, 0x11
        /*001a*/ 	.short	(.L_5 - .L_4)
	.align		4
.L_4:
        /*001c*/ 	.word	index@(triton_poi_fused_11)
        /*0020*/ 	.word	0x00000000


	//----- nvinfo : EIATTR_MIN_STACK_SIZE
	.align		4
.L_5:
        /*0024*/ 	.byte	0x04, 0x12
        /*0026*/ 	.short	(.L_7 - .L_6)
	.align		4
.L_6:
        /*0028*/ 	.word	index@(triton_poi_fused_11)
        /*002c*/ 	.word	0x00000000
.L_7:


//--------------------- .nv.info.triton_poi_fused_11 --------------------------
	.section	.nv.info.triton_poi_fused_11,"",@"SHT_CUDA_INFO"
	.sectionflags	@""
	.align	4


	//----- nvinfo : EIATTR_CUDA_API_VERSION
	.align		4
        /*0000*/ 	.byte	0x04, 0x37
        /*0002*/ 	.short	(.L_9 - .L_8)
.L_8:
        /*0004*/ 	.word	0x0000007c


	//----- nvinfo : EIATTR_KPARAM_INFO
	.align		4
.L_9:
        /*0008*/ 	.byte	0x04, 0x17
        /*000a*/ 	.short	(.L_11 - .L_10)
.L_10:
        /*000c*/ 	.word	0x00000000
        /*0010*/ 	.short	0x0003
        /*0012*/ 	.short	0x0014
        /*0014*/ 	.byte	0x00, 0xf0, 0x11, 0x00


	//----- nvinfo : EIATTR_KPARAM_INFO
	.align		4
.L_11:
        /*0018*/ 	.byte	0x04, 0x17
        /*001a*/ 	.short	(.L_13 - .L_12)
.L_12:
        /*001c*/ 	.word	0x00000000
        /*0020*/ 	.short	0x0002
        /*0022*/ 	.short	0x0010
        /*0024*/ 	.byte	0x00, 0xf0, 0x11, 0x00


	//----- nvinfo : EIATTR_KPARAM_INFO
	.align		4
.L_13:
        /*0028*/ 	.byte	0x04, 0x17
        /*002a*/ 	.short	(.L_15 - .L_14)
.L_14:
        /*002c*/ 	.word	0x00000000
        /*0030*/ 	.short	0x0001
        /*0032*/ 	.short	0x0008
        /*0034*/ 	.byte	0x00, 0xf4, 0x21, 0x00


	//----- nvinfo : EIATTR_KPARAM_INFO
	.align		4
.L_15:
        /*0038*/ 	.byte	0x04, 0x17
        /*003a*/ 	.short	(.L_17 - .L_16)
.L_16:
        /*003c*/ 	.word	0x00000000
        /*0040*/ 	.short	0x0000
        /*0042*/ 	.short	0x0000
        /*0044*/ 	.byte	0x00, 0xf4, 0x21, 0x00


	//----- nvinfo : EIATTR_SPARSE_MMA_MASK
	.align		4
.L_17:
        /*0048*/ 	.byte	0x03, 0x50
        /*004a*/ 	.short	0x0000


	//----- nvinfo : EIATTR_MAXREG_COUNT
	.align		4
        /*004c*/ 	.byte	0x03, 0x1b
        /*004e*/ 	.short	0x00ff


	//----- nvinfo : EIATTR_EXIT_INSTR_OFFSETS
	.align		4
        /*0050*/ 	.byte	0x04, 0x1c
        /*0052*/ 	.short	(.L_19 - .L_18)


	//   ....[0]....
.L_18:
        /*0054*/ 	.word	0x000006c0


	//   ....[1]....
        /*0058*/ 	.word	0x00000710


	//----- nvinfo : EIATTR_REQNTID
	.align		4
.L_19:
        /*005c*/ 	.byte	0x04, 0x10
        /*005e*/ 	.short	(.L_21 - .L_20)
.L_20:
        /*0060*/ 	.word	0x00000080
        /*0064*/ 	.word	0x00000001
        /*0068*/ 	.word	0x00000001


	//----- nvinfo : EIATTR_CBANK_PARAM_SIZE
	.align		4
.L_21:
        /*006c*/ 	.byte	0x03, 0x19
        /*006e*/ 	.short	0x0018


	//----- nvinfo : EIATTR_PARAM_CBANK
	.align		4
        /*0070*/ 	.byte	0x04, 0x0a
        /*0072*/ 	.short	(.L_23 - .L_22)
	.align		4
.L_22:
        /*0074*/ 	.word	index@(.nv.constant0.triton_poi_fused_11)
        /*0078*/ 	.short	0x0210
        /*007a*/ 	.short	0x0018


	//----- nvinfo : EIATTR_SW_WAR
	.align		4
.L_23:
        /*007c*/ 	.byte	0x04, 0x36
        /*007e*/ 	.short	(.L_25 - .L_24)
.L_24:
        /*0080*/ 	.word	0x00000008
.L_25:


//--------------------- .nv.callgraph             --------------------------
	.section	.nv.callgraph,"",@"SHT_CUDA_CALLGRAPH"
	.align	4
	.sectionentsize	8
	.align		4
        /*0000*/ 	.word	0x00000000
	.align		4
        /*0004*/ 	.word	0xffffffff
	.align		4
        /*0008*/ 	.word	0x00000000
	.align		4
        /*000c*/ 	.word	0xfffffffe
	.align		4
        /*0010*/ 	.word	0x00000000
	.align		4
        /*0014*/ 	.word	0xfffffffd
	.align		4
        /*0018*/ 	.word	0x00000000
	.align		4
        /*001c*/ 	.word	0xfffffffc


//--------------------- .text.triton_poi_fused_11 --------------------------
	.section	.text.triton_poi_fused_11,"ax",@progbits
	.sectionflags	@"SHF_BARRIERS=1"
	.align	128
        .global         triton_poi_fused_11
        .type           triton_poi_fused_11,@function
        .size           triton_poi_fused_11,(.L_x_1 - triton_poi_fused_11)
        .other          triton_poi_fused_11,@"STO_CUDA_ENTRY STV_DEFAULT"
triton_poi_fused_11:
.text.triton_poi_fused_11:
[----:B------:R-:W0:Y:S01]  /*0000*/  LDC R1, c[0x0][0x28] ;  /* 0x00000a00ff017b82 */ /* 0x000e220000000800 */
[----:B------:R-:W1:Y:S07]  /*0010*/  S2R R19, SR_CTAID.Z ;  /* 0x0000000000137919 */ /* 0x000e6e0000002700 */
[----:B------:R-:W1:Y:S01]  /*0020*/  S2UR UR4, SR_CTAID.Y ;  /* 0x00000000000479c3 */ /* 0x000e620000002600 */
[----:B------:R-:W-:Y:S01]  /*0030*/  IMAD.MOV.U32 R14, RZ, RZ, RZ ;  /* 0x000000ffff0e7224 */ /* 0x000fe200078e00ff */
[----:B------:R-:W-:Y:S01]  /*0040*/  ULDC.64 UR6, c[0x0][0x208] ;  /* 0x0000820000067ab9 */ /* 0x000fe20000000a00 */
[----:B------:R-:W2:Y:S01]  /*0050*/  S2R R15, SR_CTAID.X ;  /* 0x00000000000f7919 */ /* 0x000ea20000002500 */
[----:B------:R-:W3:Y:S04]  /*0060*/  S2R R18, SR_TID.X ;  /* 0x0000000000127919 */ /* 0x000ee80000002100 */
[----:B------:R-:W1:Y:S08]  /*0070*/  LDC R0, c[0x0][0x10] ;  /* 0x00000400ff007b82 */ /* 0x000e700000000800 */
[----:B------:R-:W4:Y:S01]  /*0080*/  LDC.64 R16, c[0x0][0x210] ;  /* 0x00008400ff107b82 */ /* 0x000f220000000a00 */
[----:B-1----:R-:W-:-:S02]  /*0090*/  IMAD R19, R19, R0, UR4 ;  /* 0x0000000413137e24 */ /* 0x002fc4000f8e0200 */
[----:B--2---:R-:W-:Y:S02]  /*00a0*/  IMAD.SHL.U32 R15, R15, 0x10, RZ ;  /* 0x000000100f0f7824 */ /* 0x004fe400078e00ff */
[----:B------:R-:W-:Y:S01]  /*00b0*/  IMAD.SHL.U32 R19, R19, 0x40, RZ ;  /* 0x0000004013137824 */ /* 0x000fe200078e00ff */
[----:B---3--:R-:W-:Y:S02]  /*00c0*/  SHF.R.U32.HI R0, RZ, 0x4, R18 ;  /* 0x00000004ff007819 */ /* 0x008fe40000011612 */
[----:B------:R-:W-:Y:S02]  /*00d0*/  LOP3.LUT R4, R15, 0xf, R18, 0xf8, !PT ;  /* 0x0000000f0f047812 */ /* 0x000fe400078ef812 */
[----:B------:R-:W-:Y:S02]  /*00e0*/  SGXT.U32 R0, R0, 0x3 ;  /* 0x000000030000781a */ /* 0x000fe40000000000 */
[----:B------:R-:W-:Y:S02]  /*00f0*/  ISETP.GE.AND P0, PT, R4, 0x9, PT ;  /* 0x000000090400780c */ /* 0x000fe40003f06270 */
[----:B------:R-:W-:-:S02]  /*0100*/  LOP3.LUT R3, R19, 0x8, R0, 0xfe, !PT ;  /* 0x0000000813037812 */ /* 0x000fc400078efe00 */
[----:B------:R-:W-:Y:S02]  /*0110*/  LOP3.LUT R2, R19, R0, RZ, 0xfc, !PT ;  /* 0x0000000013027212 */ /* 0x000fe400078efcff */
[C---:B------:R-:W-:Y:S01]  /*0120*/  ISETP.LT.AND P2, PT, R3.reuse, 0x10000, !P0 ;  /* 0x000100000300780c */ /* 0x040fe20004741270 */
[--C-:B------:R-:W-:Y:S01]  /*0130*/  IMAD R3, R3, 0x9, R4.reuse ;  /* 0x0000000903037824 */ /* 0x100fe200078e0204 */
[----:B------:R-:W-:Y:S01]  /*0140*/  LOP3.LUT R6, R19, 0x10, R0, 0xfe, !PT ;  /* 0x0000001013067812 */ /* 0x000fe200078efe00 */
[C---:B------:R-:W-:Y:S01]  /*0150*/  IMAD R5, R2.reuse, 0x9, R4 ;  /* 0x0000000902057824 */ /* 0x040fe200078e0204 */
[----:B------:R-:W-:Y:S02]  /*0160*/  LOP3.LUT R7, R19, 0x18, R0, 0xfe, !PT ;  /* 0x0000001813077812 */ /* 0x000fe400078efe00 */
[----:B------:R-:W-:Y:S01]  /*0170*/  ISETP.LT.AND P1, PT, R2, 0x10000, !P0 ;  /* 0x000100000200780c */ /* 0x000fe20004721270 */
[----:B----4-:R-:W-:Y:S01]  /*0180*/  IMAD.WIDE R2, R3, 0x4, R16 ;  /* 0x0000000403027825 */ /* 0x010fe200078e0210 */
[----:B------:R-:W-:-:S02]  /*0190*/  ISETP.LT.AND P6, PT, R6, 0x10000, !P0 ;  /* 0x000100000600780c */ /* 0x000fc400047c1270 */
[----:B------:R-:W-:Y:S02]  /*01a0*/  LOP3.LUT R8, R19, 0x20, R0, 0xfe, !PT ;  /* 0x0000002013087812 */ /* 0x000fe400078efe00 */
[----:B------:R-:W-:Y:S01]  /*01b0*/  ISETP.LT.AND P5, PT, R7, 0x10000, !P0 ;  /* 0x000100000700780c */ /* 0x000fe200047a1270 */
[----:B------:R1:W2:Y:S01]  /*01c0*/  @P2 LDG.E.EL R14, desc[UR6][R2.64] ;  /* 0x00000006020e2981 */ /* 0x0002a2000c2e1900 */
[----:B------:R-:W-:Y:S02]  /*01d0*/  LOP3.LUT R4, R19, 0x28, R0, 0xfe, !PT ;  /* 0x0000002813047812 */ /* 0x000fe400078efe00 */
[----:B------:R-:W-:Y:S02]  /*01e0*/  LOP3.LUT R6, R19, 0x30, R0, 0xfe, !PT ;  /* 0x0000003013067812 */ /* 0x000fe400078efe00 */
[----:B------:R-:W-:Y:S02]  /*01f0*/  LOP3.LUT R7, R19, 0x38, R0, 0xfe, !PT ;  /* 0x0000003813077812 */ /* 0x000fe400078efe00 */
[----:B------:R-:W-:-:S02]  /*0200*/  ISETP.LT.AND P4, PT, R8, 0x10000, !P0 ;  /* 0x000100000800780c */ /* 0x000fc40004781270 */
[----:B------:R-:W-:Y:S02]  /*0210*/  ISETP.LT.AND P3, PT, R4, 0x10000, !P0 ;  /* 0x000100000400780c */ /* 0x000fe40004761270 */
[----:B------:R-:W-:Y:S02]  /*0220*/  ISETP.LT.AND P2, PT, R6, 0x10000, !P0 ;  /* 0x000100000600780c */ /* 0x000fe40004741270 */
[----:B------:R-:W-:Y:S01]  /*0230*/  ISETP.LT.AND P0, PT, R7, 0x10000, !P0 ;  /* 0x000100000700780c */ /* 0x000fe20004701270 */
[C---:B------:R-:W-:Y:S02]  /*0240*/  VIADD R7, R5.reuse, 0x90 ;  /* 0x0000009005077836 */ /* 0x040fe40000000000 */
[C---:B------:R-:W-:Y:S02]  /*0250*/  VIADD R9, R5.reuse, 0xd8 ;  /* 0x000000d805097836 */ /* 0x040fe40000000000 */
[C---:B------:R-:W-:Y:S02]  /*0260*/  VIADD R11, R5.reuse, 0x120 ;  /* 0x00000120050b7836 */ /* 0x040fe40000000000 */
[----:B------:R-:W-:-:S02]  /*0270*/  VIADD R13, R5, 0x168 ;  /* 0x00000168050d7836 */ /* 0x000fc40000000000 */
[C---:B------:R-:W-:Y:S02]  /*0280*/  VIADD R23, R5.reuse, 0x1b0 ;  /* 0x000001b005177836 */ /* 0x040fe40000000000 */
[C---:B------:R-:W-:Y:S02]  /*0290*/  VIADD R25, R5.reuse, 0x1f8 ;  /* 0x000001f805197836 */ /* 0x040fe40000000000 */
[----:B-1----:R-:W-:-:S04]  /*02a0*/  IMAD.WIDE R2, R5, 0x4, R16 ;  /* 0x0000000405027825 */ /* 0x002fc800078e0210 */
[----:B------:R-:W-:-:S04]  /*02b0*/  IMAD.WIDE R4, R7, 0x4, R16 ;  /* 0x0000000407047825 */ /* 0x000fc800078e0210 */
[----:B------:R-:W-:-:S04]  /*02c0*/  IMAD.WIDE R6, R9, 0x4, R16 ;  /* 0x0000000409067825 */ /* 0x000fc800078e0210 */
[----:B------:R-:W-:Y:S01]  /*02d0*/  IMAD.WIDE R8, R11, 0x4, R16 ;  /* 0x000000040b087825 */ /* 0x000fe200078e0210 */
[----:B------:R-:W-:-:S03]  /*02e0*/  CS2R R20, SRZ ;  /* 0x0000000000147805 */ /* 0x000fc6000001ff00 */
[----:B------:R-:W-:-:S03]  /*02f0*/  IMAD.WIDE R10, R13, 0x4, R16 ;  /* 0x000000040d0a7825 */ /* 0x000fc600078e0210 */
[----:B------:R1:W3:Y:S01]  /*0300*/  @P6 LDG.E.EL R20, desc[UR6][R4.64] ;  /* 0x0000000604146981 */ /* 0x0002e2000c2e1900 */
[--C-:B------:R-:W-:Y:S01]  /*0310*/  IMAD.WIDE R12, R23, 0x4, R16.reuse ;  /* 0x00000004170c7825 */ /* 0x100fe200078e0210 */
[----:B------:R-:W-:Y:S02]  /*0320*/  CS2R R22, SRZ ;  /* 0x0000000000167805 */ /* 0x000fe4000001ff00 */
[----:B------:R-:W4:Y:S01]  /*0330*/  @P5 LDG.E.EL R21, desc[UR6][R6.64] ;  /* 0x0000000606155981 */ /* 0x000f22000c2e1900 */
[----:B------:R-:W-:Y:S01]  /*0340*/  IMAD.WIDE R16, R25, 0x4, R16 ;  /* 0x0000000419107825 */ /* 0x000fe200078e0210 */
[----:B------:R-:W-:Y:S02]  /*0350*/  CS2R R24, SRZ ;  /* 0x0000000000187805 */ /* 0x000fe4000001ff00 */
[----:B------:R-:W5:Y:S01]  /*0360*/  @P4 LDG.E.EL R22, desc[UR6][R8.64] ;  /* 0x0000000608164981 */ /* 0x000f62000c2e1900 */
[----:B------:R-:W-:-:S03]  /*0370*/  IMAD.MOV.U32 R26, RZ, RZ, RZ ;  /* 0x000000ffff1a7224 */ /* 0x000fc600078e00ff */
[----:B------:R-:W5:Y:S04]  /*0380*/  @P3 LDG.E.EL R24, desc[UR6][R10.64] ;  /* 0x000000060a183981 */ /* 0x000f68000c2e1900 */
[----:B------:R1:W5:Y:S04]  /*0390*/  @P2 LDG.E.EL R23, desc[UR6][R12.64] ;  /* 0x000000060c172981 */ /* 0x000368000c2e1900 */
[----:B------:R1:W5:Y:S04]  /*03a0*/  @P1 LDG.E.EL R25, desc[UR6][R2.64] ;  /* 0x0000000602191981 */ /* 0x000368000c2e1900 */
[----:B------:R-:W5:Y:S01]  /*03b0*/  @P0 LDG.E.EL R26, desc[UR6][R16.64] ;  /* 0x00000006101a0981 */ /* 0x000f62000c2e1900 */
[----:B------:R-:W1:Y:S01]  /*03c0*/  S2R R27, SR_TID.X ;  /* 0x00000000001b7919 */ /* 0x000e620000002100 */
[----:B------:R-:W1:Y:S01]  /*03d0*/  S2UR UR5, SR_CgaCtaId ;  /* 0x00000000000579c3 */ /* 0x000e620000008800 */
[----:B------:R-:W-:-:S02]  /*03e0*/  UMOV UR4, 0x400 ;  /* 0x0000040000047882 */ /* 0x000fc40000000000 */
[----:B01----:R-:W-:Y:S01]  /*03f0*/  UPRMT UR4, UR5, 0x654, UR4 ;  /* 0x0000065405047896 */ /* 0x003fe20008000004 */
[----:B------:R-:W-:Y:S01]  /*0400*/  IMAD.SHL.U32 R4, R27, 0x40, RZ ;  /* 0x000000401b047824 */ /* 0x000fe200078e00ff */
[----:B------:R-:W-:-:S04]  /*0410*/  SHF.R.U32.HI R5, RZ, 0x4, R27 ;  /* 0x00000004ff057819 */ /* 0x000fc8000001161b */
[----:B------:R-:W-:Y:S02]  /*0420*/  SGXT.U32 R5, R5, 0x3 ;  /* 0x000000030505781a */ /* 0x000fe40000000000 */
[----:B------:R-:W-:-:S04]  /*0430*/  LOP3.LUT R4, R4, 0x3c0, RZ, 0xc0, !PT ;  /* 0x000003c004047812 */ /* 0x000fc800078ec0ff */
[C---:B------:R-:W-:Y:S02]  /*0440*/  LOP3.LUT R5, R4.reuse, R5, RZ, 0xfc, !PT ;  /* 0x0000000504057212 */ /* 0x040fe400078efcff */
[----:B------:R-:W-:-:S05]  /*0450*/  LEA.HI R4, R4, UR4, RZ, 0x1e ;  /* 0x0000000404047c11 */ /* 0x000fca000f8ff0ff */
[----:B------:R-:W-:Y:S01]  /*0460*/  IMAD R13, R5, 0x4, R4 ;  /* 0x00000004050d7824 */ /* 0x000fe200078e0204 */
[C---:B------:R-:W-:Y:S01]  /*0470*/  LOP3.LUT R2, R27.reuse, 0x70, RZ, 0xc0, !PT ;  /* 0x000000701b027812 */ /* 0x040fe200078ec0ff */
[----:B------:R-:W-:-:S04]  /*0480*/  IMAD.SHL.U32 R8, R27, 0x4, RZ ;  /* 0x000000041b087824 */ /* 0x000fc800078e00ff */
[----:B------:R-:W-:Y:S01]  /*0490*/  VIADD R3, R2, UR4 ;  /* 0x0000000402037c36 */ /* 0x000fe20008000000 */
[----:B------:R-:W-:-:S05]  /*04a0*/  LOP3.LUT R8, R8, 0x1fc, RZ, 0xc0, !PT ;  /* 0x000001fc08087812 */ /* 0x000fca00078ec0ff */
[----:B------:R-:W-:Y:S02]  /*04b0*/  IMAD R4, R8, 0x4, R3 ;  /* 0x0000000408047824 */ /* 0x000fe400078e0203 */
[----:B------:R-:W-:Y:S01]  /*04c0*/  IMAD.SHL.U32 R18, R18, 0x4, RZ ;  /* 0x0000000412127824 */ /* 0x000fe200078e00ff */
[----:B------:R-:W0:Y:S04]  /*04d0*/  LDC.64 R2, c[0x0][0x218] ;  /* 0x00008600ff027b82 */ /* 0x000e280000000a00 */
[----:B------:R-:W-:-:S04]  /*04e0*/  LOP3.LUT R18, R19, 0x3c, R18, 0xf8, !PT ;  /* 0x0000003c13127812 */ /* 0x000fc800078ef812 */
[----:B------:R-:W-:-:S04]  /*04f0*/  SHF.R.S32.HI R9, RZ, 0x1f, R18 ;  /* 0x0000001fff097819 */ /* 0x000fc80000011412 */
[----:B------:R-:W-:-:S04]  /*0500*/  LEA.HI R9, R9, R18, RZ, 0x8 ;  /* 0x0000001209097211 */ /* 0x000fc800078f40ff */
[----:B------:R-:W-:Y:S02]  /*0510*/  LOP3.LUT R11, R9, 0xffffff00, RZ, 0xc0, !PT ;  /* 0xffffff00090b7812 */ /* 0x000fe400078ec0ff */
[----:B------:R-:W-:Y:S02]  /*0520*/  SHF.R.S32.HI R10, RZ, 0x8, R9 ;  /* 0x00000008ff0a7819 */ /* 0x000fe40000011409 */
[C---:B------:R-:W-:Y:S01]  /*0530*/  ISETP.GE.AND P0, PT, R18.reuse, 0x10000, PT ;  /* 0x000100001200780c */ /* 0x040fe20003f06270 */
[----:B------:R-:W-:Y:S01]  /*0540*/  IMAD.IADD R11, R18, 0x1, -R11 ;  /* 0x00000001120b7824 */ /* 0x000fe200078e0a0b */
[----:B------:R-:W-:Y:S02]  /*0550*/  LOP3.LUT R9, R15, R0, RZ, 0xfc, !PT ;  /* 0x000000000f097212 */ /* 0x000fe400078efcff */
[----:B------:R-:W-:Y:S01]  /*0560*/  LOP3.LUT R0, R15, 0x8, R0, 0xfe, !PT ;  /* 0x000000080f007812 */ /* 0x000fe200078efe00 */
[----:B------:R-:W-:Y:S01]  /*0570*/  IMAD R12, R10, 0x900, R11 ;  /* 0x000009000a0c7824 */ /* 0x000fe200078e020b */
[----:B------:R-:W-:-:S02]  /*0580*/  ISETP.LT.AND P1, PT, R9, 0x9, !P0 ;  /* 0x000000090900780c */ /* 0x000fc40004721270 */
[----:B------:R-:W-:Y:S01]  /*0590*/  ISETP.LT.AND P0, PT, R0, 0x9, !P0 ;  /* 0x000000090000780c */ /* 0x000fe20004701270 */
[----:B------:R-:W-:-:S04]  /*05a0*/  IMAD R11, R9, 0x100, R12 ;  /* 0x00000100090b7824 */ /* 0x000fc800078e020c */
[----:B0-----:R-:W-:Y:S01]  /*05b0*/  IMAD.WIDE R10, R11, 0x4, R2 ;  /* 0x000000040b0a7825 */ /* 0x001fe200078e0202 */
[----:B--2---:R-:W-:Y:S04]  /*05c0*/  STS [R13+0x20], R14 ;  /* 0x0000200e0d007388 */ /* 0x004fe80000000800 */
[----:B---3--:R-:W-:Y:S04]  /*05d0*/  STS [R13+0x40], R20 ;  /* 0x000040140d007388 */ /* 0x008fe80000000800 */
[----:B----4-:R-:W-:Y:S04]  /*05e0*/  STS [R13+0x60], R21 ;  /* 0x000060150d007388 */ /* 0x010fe80000000800 */
[----:B-----5:R-:W-:Y:S04]  /*05f0*/  STS [R13+0x80], R22 ;  /* 0x000080160d007388 */ /* 0x020fe80000000800 */
[----:B------:R-:W-:Y:S04]  /*0600*/  STS [R13+0xa0], R24 ;  /* 0x0000a0180d007388 */ /* 0x000fe80000000800 */
[----:B------:R-:W-:Y:S04]  /*0610*/  STS [R13+0xc0], R23 ;  /* 0x0000c0170d007388 */ /* 0x000fe80000000800 */
[----:B------:R-:W-:Y:S04]  /*0620*/  STS [R13], R25 ;  /* 0x000000190d007388 */ /* 0x000fe80000000800 */
[----:B------:R0:W-:Y:S01]  /*0630*/  STS [R13+0xe0], R26 ;  /* 0x0000e01a0d007388 */ /* 0x0001e20000000800 */
[----:B------:R-:W-:Y:S06]  /*0640*/  BAR.SYNC.DEFER_BLOCKING 0x0 ;  /* 0x0000000000007b1d */ /* 0x000fec0000010000 */
[----:B------:R-:W1:Y:S01]  /*0650*/  LDS.128 R4, [R4] ;  /* 0x0000000004047984 */ /* 0x000e620000000c00 */
[----:B0-----:R-:W-:-:S04]  /*0660*/  LOP3.LUT R13, R8, 0x200, RZ, 0xfc, !PT ;  /* 0x00000200080d7812 */ /* 0x001fc800078efcff */
[----:B------:R-:W-:-:S04]  /*0670*/  SHF.R.U32.HI R13, RZ, 0x2, R13 ;  /* 0x00000002ff0d7819 */ /* 0x000fc8000001160d */
[----:B------:R-:W-:-:S05]  /*0680*/  LOP3.LUT R13, R13, 0xf0, RZ, 0xc0, !PT ;  /* 0x000000f00d0d7812 */ /* 0x000fca00078ec0ff */
[----:B------:R-:W-:-:S04]  /*0690*/  VIADD R13, R13, UR4 ;  /* 0x000000040d0d7c36 */ /* 0x000fc80008000000 */
[----:B------:R-:W-:Y:S01]  /*06a0*/  IMAD R13, R8, 0x4, R13 ;  /* 0x00000004080d7824 */ /* 0x000fe200078e020d */
[----:B-1----:R0:W-:Y:S02]  /*06b0*/  @P1 STG.E.128 desc[UR6][R10.64], R4 ;  /* 0x000000040a001986 */ /* 0x0021e4000c101d06 */
[----:B0-----:R-:W-:Y:S05]  /*06c0*/  @!P0 EXIT ;  /* 0x000000000000894d */ /* 0x001fea0003800000 */
[----:B0-----:R-:W0:Y:S01]  /*06d0*/  LDS.128 R8, [R13+0x800] ;  /* 0x000800000d087984 */ /* 0x001e220000000c00 */
[----:B------:R-:W-:-:S04]  /*06e0*/  IMAD R5, R0, 0x100, R12 ;  /* 0x0000010000057824 */ /* 0x000fc800078e020c */
[----:B------:R-:W-:-:S05]  /*06f0*/  IMAD.WIDE R2, R5, 0x4, R2 ;  /* 0x0000000405027825 */ /* 0x000fca00078e0202 */
[----:B0-----:R-:W-:Y:S01]  /*0700*/  STG.E.128 desc[UR6][R2.64], R8 ;  /* 0x0000000802007986 */ /* 0x001fe2000c101d06 */
[----:B------:R-:W-:Y:S05]  /*0710*/  EXIT ;  /* 0x000000000000794d */ /* 0x000fea0003800000 */
.L_x_0:
[----:B------:R-:W-:-:S00]  /*0720*/  BRA `(.L_x_0) ;  /* 0xfffffffc00fc7947 */ /* 0x000fc0000383ffff */
[----:B------:R-:W-:-:S00]  /*0730*/  NOP ;  /* 0x0000000000007918 */ /* 0x000fc00000000000 */
        /* <DEDUP_REMOVED lines=12> */
.L_x_1:


//--------------------- .nv.shared.triton_poi_fused_11 --------------------------
	.section	.nv.shared.triton_poi_fused_11,"aw",@nobits
	.sectionflags	@""
	.align	16
	.zero		1024


//--------------------- .nv.constant0.triton_poi_fused_11 --------------------------
	.section	.nv.constant0.triton_poi_fused_11,"a",@progbits
	.sectionflags	@""
	.align	4
.nv.constant0.triton_poi_fused_11:
	.zero		552
